	.headerflags	@"EF_CUDA_TEXMODE_UNIFIED EF_CUDA_64BIT_ADDRESS EF_CUDA_ACCELERATORS EF_CUDA_SM90 EF_CUDA_VIRTUAL_SM(EF_CUDA_SM90)"
	.elftype	@"ET_EXEC"


//--------------------- .nv.info                  --------------------------
	.section	.nv.info,"",@"SHT_CUDA_INFO"
	.align	4


	//----- nvinfo : EIATTR_REGCOUNT
	.align		4
        /*0000*/ 	.byte	0x04, 0x2f
        /*0002*/ 	.short	(.L_1 - .L_0)
	.align		4
.L_0:
        /*0004*/ 	.word	index@(triton_poi_fused_relu_28)
        /*0008*/ 	.word	0x00000008


	//----- nvinfo : EIATTR_MIN_STACK_SIZE
	.align		4
.L_1:
        /*000c*/ 	.byte	0x04, 0x12
        /*000e*/ 	.short	(.L_3 - .L_2)
	.align		4
.L_2:
        /*0010*/ 	.word	index@(triton_poi_fused_relu_28)
        /*0014*/ 	.word	0x00000000


	//----- nvinfo : EIATTR_FRAME_SIZE
	.align		4
.L_3:
        /*0018*/ 	.byte	0x04, 0x11
        /*001a*/ 	.short	(.L_5 - .L_4)
	.align		4
.L_4:
        /*001c*/ 	.word	index@(triton_poi_fused_relu_28)
        /*0020*/ 	.word	0x00000000


	//----- nvinfo : EIATTR_MIN_STACK_SIZE
	.align		4
.L_5:
        /*0024*/ 	.byte	0x04, 0x12
        /*0026*/ 	.short	(.L_7 - .L_6)
	.align		4
.L_6:
        /*0028*/ 	.word	index@(triton_poi_fused_relu_28)
        /*002c*/ 	.word	0x00000000
.L_7:


//--------------------- .nv.info.triton_poi_fused_relu_28 --------------------------
	.section	.nv.info.triton_poi_fused_relu_28,"",@"SHT_CUDA_INFO"
	.sectionflags	@""
	.align	4


	//----- nvinfo : EIATTR_CUDA_API_VERSION
	.align		4
        /*0000*/ 	.byte	0x04, 0x37
        /*0002*/ 	.short	(.L_9 - .L_8)
.L_8:
        /*0004*/ 	.word	0x0000007c


	//----- nvinfo : EIATTR_KPARAM_INFO
	.align		4
.L_9:
        /*0008*/ 	.byte	0x04, 0x17
        /*000a*/ 	.short	(.L_11 - .L_10)
.L_10:
        /*000c*/ 	.word	0x00000000
        /*0010*/ 	.short	0x0001
        /*0012*/ 	.short	0x0008
        /*0014*/ 	.byte	0x00, 0xf0, 0x11, 0x00


	//----- nvinfo : EIATTR_KPARAM_INFO
	.align		4
.L_11:
        /*0018*/ 	.byte	0x04, 0x17
        /*001a*/ 	.short	(.L_13 - .L_12)
.L_12:
        /*001c*/ 	.word	0x00000000
        /*0020*/ 	.short	0x0000
        /*0022*/ 	.short	0x0000
        /*0024*/ 	.byte	0x00, 0xf4, 0x21, 0x00


	//----- nvinfo : EIATTR_SPARSE_MMA_MASK
	.align		4
.L_13:
        /*0028*/ 	.byte	0x03, 0x50
        /*002a*/ 	.short	0x0000


	//----- nvinfo : EIATTR_MAXREG_COUNT
	.align		4
        /*002c*/ 	.byte	0x03, 0x1b
        /*002e*/ 	.short	0x00ff


	//----- nvinfo : EIATTR_EXIT_INSTR_OFFSETS
	.align		4
        /*0030*/ 	.byte	0x04, 0x1c
        /*0032*/ 	.short	(.L_15 - .L_14)


	//   ....[0]....
.L_14:
        /*0034*/ 	.word	0x000000f0


	//----- nvinfo : EIATTR_REQNTID
	.align		4
.L_15:
        /*0038*/ 	.byte	0x04, 0x10
        /*003a*/ 	.short	(.L_17 - .L_16)
.L_16:
        /*003c*/ 	.word	0x00000080
        /*0040*/ 	.word	0x00000001
        /*0044*/ 	.word	0x00000001


	//----- nvinfo : EIATTR_CBANK_PARAM_SIZE
	.align		4
.L_17:
        /*0048*/ 	.byte	0x03, 0x19
        /*004a*/ 	.short	0x000c


	//----- nvinfo : EIATTR_PARAM_CBANK
	.align		4
        /*004c*/ 	.byte	0x04, 0x0a
        /*004e*/ 	.short	(.L_19 - .L_18)
	.align		4
.L_18:
        /*0050*/ 	.word	index@(.nv.constant0.triton_poi_fused_relu_28)
        /*0054*/ 	.short	0x0210
        /*0056*/ 	.short	0x000c


	//----- nvinfo : EIATTR_SW_WAR
	.align		4
.L_19:
        /*0058*/ 	.byte	0x04, 0x36
        /*005a*/ 	.short	(.L_21 - .L_20)
.L_20:
        /*005c*/ 	.word	0x00000008
.L_21:


//--------------------- .nv.callgraph             --------------------------
	.section	.nv.callgraph,"",@"SHT_CUDA_CALLGRAPH"
	.align	4
	.sectionentsize	8
	.align		4
        /*0000*/ 	.word	0x00000000
	.align		4
        /*0004*/ 	.word	0xffffffff
	.align		4
        /*0008*/ 	.word	0x00000000
	.align		4
        /*000c*/ 	.word	0xfffffffe
	.align		4
        /*0010*/ 	.word	0x00000000
	.align		4
        /*0014*/ 	.word	0xfffffffd
	.align		4
        /*0018*/ 	.word	0x00000000
	.align		4
        /*001c*/ 	.word	0xfffffffc


//--------------------- .text.triton_poi_fused_relu_28 --------------------------
	.section	.text.triton_poi_fused_relu_28,"ax",@progbits
	.align	128
        .global         triton_poi_fused_relu_28
        .type           triton_poi_fused_relu_28,@function
        .size           triton_poi_fused_relu_28,(.L_x_1 - triton_poi_fused_relu_28)
        .other          triton_poi_fused_relu_28,@"STO_CUDA_ENTRY STV_DEFAULT"
triton_poi_fused_relu_28:
.text.triton_poi_fused_relu_28:
[----:B------:R-:W-:Y:S01]  /*0000*/  LDC R1, c[0x0][0x28] ;  /* 0x00000a00ff017b82 */ /* 0x000fe20000000800 */
[----:B------:R-:W1:Y:S07]  /*0010*/  S2R R0, SR_TID.X ;  /* 0x0000000000007919 */ /* 0x000e6e0000002100 */
[----:B------:R-:W2:Y:S01]  /*0020*/  LDC.64 R2, c[0x0][0x210] ;  /* 0x00008400ff027b82 */ /* 0x000ea20000000a00 */
[----:B------:R-:W-:Y:S01]  /*0030*/  ULDC.64 UR4, c[0x0][0x208] ;  /* 0x0000820000047ab9 */ /* 0x000fe20000000a00 */
[----:B------:R-:W3:Y:S01]  /*0040*/  S2R R5, SR_CTAID.X ;  /* 0x0000000000057919 */ /* 0x000ee20000002500 */
[----:B-1----:R-:W-:-:S05]  /*0050*/  IMAD.SHL.U32 R0, R0, 0x2, RZ ;  /* 0x0000000200007824 */ /* 0x002fca00078e00ff */
[----:B------:R-:W-:-:S05]  /*0060*/  LOP3.LUT R0, R0, 0xfe, RZ, 0xc0, !PT ;  /* 0x000000fe00007812 */ /* 0x000fca00078ec0ff */
[----:B---3--:R-:W-:-:S04]  /*0070*/  IMAD R5, R5, 0x100, R0 ;  /* 0x0000010005057824 */ /* 0x008fc800078e0200 */
[----:B--2---:R-:W-:-:S05]  /*0080*/  IMAD.WIDE R2, R5, 0x4, R2 ;  /* 0x0000000405027825 */ /* 0x004fca00078e0202 */
[----:B------:R-:W2:Y:S02]  /*0090*/  LDG.E.64 R4, desc[UR4][R2.64] ;  /* 0x0000000402047981 */ /* 0x000ea4000c1e1b00 */
[C---:B--2---:R-:W-:Y:S02]  /*00a0*/  FSETP.GEU.AND P0, PT, R4.reuse, RZ, PT ;  /* 0x000000ff0400720b */ /* 0x044fe40003f0e000 */
[C---:B------:R-:W-:Y:S02]  /*00b0*/  FSETP.GEU.AND P1, PT, R5.reuse, RZ, PT ;  /* 0x000000ff0500720b */ /* 0x040fe40003f2e000 */
[----:B------:R-:W-:Y:S02]  /*00c0*/  FSEL R4, R4, RZ, P0 ;  /* 0x000000ff04047208 */ /* 0x000fe40000000000 */
[----:B------:R-:W-:-:S05]  /*00d0*/  FSEL R5, R5, RZ, P1 ;  /* 0x000000ff05057208 */ /* 0x000fca0000800000 */
[----:B------:R-:W-:Y:S01]  /*00e0*/  STG.E.64 desc[UR4][R2.64], R4 ;  /* 0x0000000402007986 */ /* 0x000fe2000c101b04 */
[----:B------:R-:W-:Y:S05]  /*00f0*/  EXIT ;  /* 0x000000000000794d */ /* 0x000fea0003800000 */
.L_x_0:
[----:B------:R-:W-:-:S00]  /*0100*/  BRA `(.L_x_0) ;  /* 0xfffffffc00fc7947 */ /* 0x000fc0000383ffff */
[----:B------:R-:W-:-:S00]  /*0110*/  NOP ;  /* 0x0000000000007918 */ /* 0x000fc00000000000 */
        /* <DEDUP_REMOVED lines=14> */
.L_x_1:


//--------------------- .nv.constant0.triton_poi_fused_relu_28 --------------------------
	.section	.nv.constant0.triton_poi_fused_relu_28,"a",@progbits
	.sectionflags	@""
	.align	4
.nv.constant0.triton_poi_fused_relu_28:
	.zero		540
